//
// Generated by NVIDIA NVVM Compiler
//
// Compiler Build ID: CL-36424714
// Cuda compilation tools, release 13.0, V13.0.88
// Based on NVVM 20.0.0
//

.version 9.0
.target sm_100
.address_size 64

	// .globl	_Z14matrixMultiplyPiS_S_i

.visible .entry _Z14matrixMultiplyPiS_S_i(
	.param .u64 .ptr .align 1 _Z14matrixMultiplyPiS_S_i_param_0,
	.param .u64 .ptr .align 1 _Z14matrixMultiplyPiS_S_i_param_1,
	.param .u64 .ptr .align 1 _Z14matrixMultiplyPiS_S_i_param_2,
	.param .u32 _Z14matrixMultiplyPiS_S_i_param_3
)
{
	.reg .pred 	%p<2>;
	.reg .b32 	%r<19>;
	.reg .b64 	%rd<13>;

	ld.param.u64 	%rd1, [_Z14matrixMultiplyPiS_S_i_param_0];
	ld.param.u64 	%rd2, [_Z14matrixMultiplyPiS_S_i_param_1];
	ld.param.u64 	%rd3, [_Z14matrixMultiplyPiS_S_i_param_2];
	ld.param.u32 	%r4, [_Z14matrixMultiplyPiS_S_i_param_3];
	mov.u32 	%r5, %tid.y;
	mov.u32 	%r6, %ntid.x;
	mul.lo.s32 	%r1, %r5, %r6;
	mov.u32 	%r2, %tid.x;
	add.s32 	%r3, %r1, %r2;
	setp.ge.s32 	%p1, %r3, %r4;
	@%p1 bra 	$L__BB0_2;
	cvta.to.global.u64 	%rd4, %rd3;
	cvta.to.global.u64 	%rd5, %rd1;
	cvta.to.global.u64 	%rd6, %rd2;
	mul.wide.u32 	%rd7, %r1, 4;
	add.s64 	%rd8, %rd5, %rd7;
	ld.global.u32 	%r7, [%rd8];
	mul.wide.u32 	%rd9, %r2, 4;
	add.s64 	%rd10, %rd6, %rd9;
	ld.global.u32 	%r8, [%rd10];
	mul.lo.s32 	%r9, %r8, %r7;
	ld.global.u32 	%r10, [%rd8+4];
	ld.global.u32 	%r11, [%rd10+16];
	mad.lo.s32 	%r12, %r11, %r10, %r9;
	ld.global.u32 	%r13, [%rd8+8];
	ld.global.u32 	%r14, [%rd10+32];
	mad.lo.s32 	%r15, %r14, %r13, %r12;
	ld.global.u32 	%r16, [%rd8+12];
	ld.global.u32 	%r17, [%rd10+48];
	mad.lo.s32 	%r18, %r17, %r16, %r15;
	mul.wide.u32 	%rd11, %r3, 4;
	add.s64 	%rd12, %rd4, %rd11;
	st.global.u32 	[%rd12], %r18;
$L__BB0_2:
	ret;

}


// ===== COMPILED SASS (sm_100) =====

	.target	sm_100

	.elftype	@"ET_EXEC"


//--------------------- .note.nv.tkinfo           --------------------------
	.section	.note.nv.tkinfo,"",@"SHT_NOTE"
	.sectionflags	@"SHF_NOTE_NV_TKINFO"
	.tkinfo
        /*0018*/ 	.word	0x00000002
        /*0030*/ 	.string	""
        /*0030*/ 	.string	"ptxas"
        /*0030*/ 	.string	"Cuda compilation tools, release 13.0, V13.0.88"
        /*0030*/ 	.string	"Build cuda_13.0.r13.0/compiler.36424714_0"
        /*0030*/ 	.string	"-arch sm_100 -m 64 "



//--------------------- .note.nv.cuinfo           --------------------------
	.section	.note.nv.cuinfo,"",@"SHT_NOTE"
	.sectionflags	@"SHF_NOTE_NV_CUINFO"
        /*0018*/ 	.short	0x0002
        /*001a*/ 	.short	0x0064
        /*001c*/ 	.short	0x0082
	.zero		2


//--------------------- .nv.info                  --------------------------
	.section	.nv.info,"",@"SHT_CUDA_INFO"
	.align	4


	//----- nvinfo : EIATTR_REGCOUNT
	.align		4
        /*0000*/ 	.byte	0x04, 0x2f
        /*0002*/ 	.short	(.L_1 - .L_0)
	.align		4
.L_0:
        /*0004*/ 	.word	index@(_Z14matrixMultiplyPiS_S_i)
        /*0008*/ 	.word	0x00000014


	//----- nvinfo : EIATTR_FRAME_SIZE
	.align		4
.L_1:
        /*000c*/ 	.byte	0x04, 0x11
        /*000e*/ 	.short	(.L_3 - .L_2)
	.align		4
.L_2:
        /*0010*/ 	.word	index@(_Z14matrixMultiplyPiS_S_i)
        /*0014*/ 	.word	0x00000000


	//----- nvinfo : EIATTR_MIN_STACK_SIZE
	.align		4
.L_3:
        /*0018*/ 	.byte	0x04, 0x12
        /*001a*/ 	.short	(.L_5 - .L_4)
	.align		4
.L_4:
        /*001c*/ 	.word	index@(_Z14matrixMultiplyPiS_S_i)
        /*0020*/ 	.word	0x00000000
.L_5:


//--------------------- .nv.compat                --------------------------
	.section	.nv.compat,"",@"SHT_CUDA_COMPAT_INFO"
	.align	4
        /*0000*/ 	.byte	0x02, 0x09, 0x00, 0x00, 0x02, 0x02, 0x01, 0x00, 0x02, 0x05, 0x05, 0x00, 0x03, 0x07, 0x01, 0x01
        /*0010*/ 	.byte	0x02, 0x03, 0x00, 0x00, 0x02, 0x06, 0x01, 0x00, 0x04, 0x0b, 0x08, 0x00, 0x09, 0x00, 0x00, 0x00
        /*0020*/ 	.byte	0x00, 0x00, 0x00, 0x00


//--------------------- .nv.info._Z14matrixMultiplyPiS_S_i --------------------------
	.section	.nv.info._Z14matrixMultiplyPiS_S_i,"",@"SHT_CUDA_INFO"
	.sectionflags	@""
	.align	4


	//----- nvinfo : EIATTR_CUDA_API_VERSION
	.align		4
        /*0000*/ 	.byte	0x04, 0x37
        /*0002*/ 	.short	(.L_7 - .L_6)
.L_6:
        /*0004*/ 	.word	0x00000082


	//----- nvinfo : EIATTR_KPARAM_INFO
	.align		4
.L_7:
        /*0008*/ 	.byte	0x04, 0x17
        /*000a*/ 	.short	(.L_9 - .L_8)
.L_8:
        /*000c*/ 	.word	0x00000000
        /*0010*/ 	.short	0x0003
        /*0012*/ 	.short	0x0018
        /*0014*/ 	.byte	0x00, 0xf0, 0x11, 0x00


	//----- nvinfo : EIATTR_KPARAM_INFO
	.align		4
.L_9:
        /*0018*/ 	.byte	0x04, 0x17
        /*001a*/ 	.short	(.L_11 - .L_10)
.L_10:
        /*001c*/ 	.word	0x00000000
        /*0020*/ 	.short	0x0002
        /*0022*/ 	.short	0x0010
        /*0024*/ 	.byte	0x00, 0xf5, 0x21, 0x00


	//----- nvinfo : EIATTR_KPARAM_INFO
	.align		4
.L_11:
        /*0028*/ 	.byte	0x04, 0x17
        /*002a*/ 	.short	(.L_13 - .L_12)
.L_12:
        /*002c*/ 	.word	0x00000000
        /*0030*/ 	.short	0x0001
        /*0032*/ 	.short	0x0008
        /*0034*/ 	.byte	0x00, 0xf5, 0x21, 0x00


	//----- nvinfo : EIATTR_KPARAM_INFO
	.align		4
.L_13:
        /*0038*/ 	.byte	0x04, 0x17
        /*003a*/ 	.short	(.L_15 - .L_14)
.L_14:
        /*003c*/ 	.word	0x00000000
        /*0040*/ 	.short	0x0000
        /*0042*/ 	.short	0x0000
        /*0044*/ 	.byte	0x00, 0xf5, 0x21, 0x00


	//----- nvinfo : EIATTR_SPARSE_MMA_MASK
	.align		4
.L_15:
        /*0048*/ 	.byte	0x03, 0x50
        /*004a*/ 	.short	0x0000


	//----- nvinfo : EIATTR_MAXREG_COUNT
	.align		4
        /*004c*/ 	.byte	0x03, 0x1b
        /*004e*/ 	.short	0x00ff


	//----- nvinfo : EIATTR_MERCURY_ISA_VERSION
	.align		4
        /*0050*/ 	.byte	0x03, 0x5f
        /*0052*/ 	.short	0x0101


	//----- nvinfo : EIATTR_VRC_CTA_INIT_COUNT
	.align		4
        /*0054*/ 	.byte	0x02, 0x4a
	.zero		1
	.zero		1


	//----- nvinfo : EIATTR_EXIT_INSTR_OFFSETS
	.align		4
        /*0058*/ 	.byte	0x04, 0x1c
        /*005a*/ 	.short	(.L_17 - .L_16)


	//   ....[0]....
.L_16:
        /*005c*/ 	.word	0x00000080


	//   ....[1]....
        /*0060*/ 	.word	0x000001d0


	//----- nvinfo : EIATTR_CBANK_PARAM_SIZE
	.align		4
.L_17:
        /*0064*/ 	.byte	0x03, 0x19
        /*0066*/ 	.short	0x001c


	//----- nvinfo : EIATTR_PARAM_CBANK
	.align		4
        /*0068*/ 	.byte	0x04, 0x0a
        /*006a*/ 	.short	(.L_19 - .L_18)
	.align		4
.L_18:
        /*006c*/ 	.word	index@(.nv.constant0._Z14matrixMultiplyPiS_S_i)
        /*0070*/ 	.short	0x0380
        /*0072*/ 	.short	0x001c


	//----- nvinfo : EIATTR_SW_WAR
	.align		4
.L_19:
        /*0074*/ 	.byte	0x04, 0x36
        /*0076*/ 	.short	(.L_21 - .L_20)
.L_20:
        /*0078*/ 	.word	0x00000008
.L_21:


//--------------------- .nv.callgraph             --------------------------
	.section	.nv.callgraph,"",@"SHT_CUDA_CALLGRAPH"
	.align	4
	.sectionentsize	8
	.align		4
        /*0000*/ 	.word	0x00000000
	.align		4
        /*0004*/ 	.word	0xffffffff
	.align		4
        /*0008*/ 	.word	0x00000000
	.align		4
        /*000c*/ 	.word	0xfffffffe
	.align		4
        /*0010*/ 	.word	0x00000000
	.align		4
        /*0014*/ 	.word	0xfffffffd
	.align		4
        /*0018*/ 	.word	0x00000000
	.align		4
        /*001c*/ 	.word	0xfffffffc


//--------------------- .text._Z14matrixMultiplyPiS_S_i --------------------------
	.section	.text._Z14matrixMultiplyPiS_S_i,"ax",@progbits
	.align	128
        .global         _Z14matrixMultiplyPiS_S_i
        .type           _Z14matrixMultiplyPiS_S_i,@function
        .size           _Z14matrixMultiplyPiS_S_i,(.L_x_1 - _Z14matrixMultiplyPiS_S_i)
        .other          _Z14matrixMultiplyPiS_S_i,@"STO_CUDA_ENTRY STV_DEFAULT"
_Z14matrixMultiplyPiS_S_i:
.text._Z14matrixMultiplyPiS_S_i:
[----:B------:R-:W-:Y:S01]  /*0000*/  LDC R1, c[0x0][0x37c] ;  /* 0x0000df00ff017b82 */ /* 0x000fe20000000800 */
[----:B------:R-:W0:Y:S01]  /*0010*/  S2R R7, SR_TID.Y ;  /* 0x0000000000077919 */ /* 0x000e220000002200 */
[----:B------:R-:W0:Y:S01]  /*0020*/  LDCU UR4, c[0x0][0x360] ;  /* 0x00006c00ff0477ac */ /* 0x000e220008000800 */
[----:B------:R-:W1:Y:S01]  /*0030*/  S2R R0, SR_TID.X ;  /* 0x0000000000007919 */ /* 0x000e620000002100 */
[----:B------:R-:W2:Y:S01]  /*0040*/  LDCU UR5, c[0x0][0x398] ;  /* 0x00007300ff0577ac */ /* 0x000ea20008000800 */
[----:B0-----:R-:W-:-:S05]  /*0050*/  IMAD R7, R7, UR4, RZ ;  /* 0x0000000407077c24 */ /* 0x001fca000f8e02ff */
[----:B-1----:R-:W-:-:S04]  /*0060*/  IADD3 R9, PT, PT, R7, R0, RZ ;  /* 0x0000000007097210 */ /* 0x002fc80007ffe0ff */
[----:B--2---:R-:W-:-:S13]  /*0070*/  ISETP.GE.AND P0, PT, R9, UR5, PT ;  /* 0x0000000509007c0c */ /* 0x004fda000bf06270 */
[----:B------:R-:W-:Y:S05]  /*0080*/  @P0 EXIT ;  /* 0x000000000000094d */ /* 0x000fea0003800000 */
[----:B------:R-:W0:Y:S01]  /*0090*/  LDC.64 R2, c[0x0][0x380] ;  /* 0x0000e000ff027b82 */ /* 0x000e220000000a00 */
[----:B------:R-:W1:Y:S07]  /*00a0*/  LDCU.64 UR4, c[0x0][0x358] ;  /* 0x00006b00ff0477ac */ /* 0x000e6e0008000a00 */
[----:B------:R-:W2:Y:S01]  /*00b0*/  LDC.64 R4, c[0x0][0x388] ;  /* 0x0000e200ff047b82 */ /* 0x000ea20000000a00 */
[----:B0-----:R-:W-:-:S07]  /*00c0*/  IMAD.WIDE.U32 R2, R7, 0x4, R2 ;  /* 0x0000000407027825 */ /* 0x001fce00078e0002 */
[----:B------:R-:W0:Y:S01]  /*00d0*/  LDC.64 R6, c[0x0][0x390] ;  /* 0x0000e400ff067b82 */ /* 0x000e220000000a00 */
[----:B-1----:R-:W3:Y:S01]  /*00e0*/  LDG.E R13, desc[UR4][R2.64+0x4] ;  /* 0x00000404020d7981 */ /* 0x002ee2000c1e1900 */
[----:B--2---:R-:W-:-:S03]  /*00f0*/  IMAD.WIDE.U32 R4, R0, 0x4, R4 ;  /* 0x0000000400047825 */ /* 0x004fc600078e0004 */
[----:B------:R-:W2:Y:S04]  /*0100*/  LDG.E R15, desc[UR4][R2.64+0x8] ;  /* 0x00000804020f7981 */ /* 0x000ea8000c1e1900 */
[----:B------:R-:W4:Y:S04]  /*0110*/  LDG.E R0, desc[UR4][R2.64] ;  /* 0x0000000402007981 */ /* 0x000f28000c1e1900 */
[----:B------:R-:W4:Y:S04]  /*0120*/  LDG.E R11, desc[UR4][R4.64] ;  /* 0x00000004040b7981 */ /* 0x000f28000c1e1900 */
[----:B------:R-:W3:Y:S04]  /*0130*/  LDG.E R8, desc[UR4][R4.64+0x10] ;  /* 0x0000100404087981 */ /* 0x000ee8000c1e1900 */
[----:B------:R-:W2:Y:S04]  /*0140*/  LDG.E R10, desc[UR4][R4.64+0x20] ;  /* 0x00002004040a7981 */ /* 0x000ea8000c1e1900 */
[----:B------:R-:W5:Y:S04]  /*0150*/  LDG.E R17, desc[UR4][R2.64+0xc] ;  /* 0x00000c0402117981 */ /* 0x000f68000c1e1900 */
[----:B------:R-:W5:Y:S01]  /*0160*/  LDG.E R12, desc[UR4][R4.64+0x30] ;  /* 0x00003004040c7981 */ /* 0x000f62000c1e1900 */
[----:B0-----:R-:W-:-:S04]  /*0170*/  IMAD.WIDE.U32 R6, R9, 0x4, R6 ;  /* 0x0000000409067825 */ /* 0x001fc800078e0006 */
[----:B----4-:R-:W-:-:S04]  /*0180*/  IMAD R0, R0, R11, RZ ;  /* 0x0000000b00007224 */ /* 0x010fc800078e02ff */
[----:B---3--:R-:W-:-:S04]  /*0190*/  IMAD R0, R13, R8, R0 ;  /* 0x000000080d007224 */ /* 0x008fc800078e0200 */
[----:B--2---:R-:W-:-:S04]  /*01a0*/  IMAD R0, R15, R10, R0 ;  /* 0x0000000a0f007224 */ /* 0x004fc800078e0200 */
[----:B-----5:R-:W-:-:S05]  /*01b0*/  IMAD R17, R17, R12, R0 ;  /* 0x0000000c11117224 */ /* 0x020fca00078e0200 */
[----:B------:R-:W-:Y:S01]  /*01c0*/  STG.E desc[UR4][R6.64], R17 ;  /* 0x0000001106007986 */ /* 0x000fe2000c101904 */
[----:B------:R-:W-:Y:S05]  /*01d0*/  EXIT ;  /* 0x000000000000794d */ /* 0x000fea0003800000 */
.L_x_0:
[----:B------:R-:W-:-:S00]  /*01e0*/  BRA `(.L_x_0) ;  /* 0xfffffffc00fc7947 */ /* 0x000fc0000383ffff */
[----:B------:R-:W-:-:S00]  /*01f0*/  NOP ;  /* 0x0000000000007918 */ /* 0x000fc00000000000 */
        /* <DEDUP_REMOVED lines=8> */
.L_x_1:


//--------------------- .nv.shared.reserved.0     --------------------------
	.section	.nv.shared.reserved.0,"aw",@nobits
	.weak		__nv_reservedSMEM_offset_0_alias
	.size		__nv_reservedSMEM_offset_0_alias, 0, 64
	.other		__nv_reservedSMEM_offset_0_alias,@"STO_CUDA_RESERVED_SHARED STV_DEFAULT"
__nv_reservedSMEM_offset_0_alias:
	.zero		0
	.zero		64


//--------------------- .nv.constant0._Z14matrixMultiplyPiS_S_i --------------------------
	.section	.nv.constant0._Z14matrixMultiplyPiS_S_i,"a",@progbits
	.sectionflags	@""
	.align	4
.nv.constant0._Z14matrixMultiplyPiS_S_i:
	.zero		924


//--------------------- SYMBOLS --------------------------

	.type		.nv.reservedSmem.offset0,@object
	.size		.nv.reservedSmem.offset0,0x4
